	.headerflags	@"EF_CUDA_TEXMODE_UNIFIED EF_CUDA_64BIT_ADDRESS EF_CUDA_ACCELERATORS EF_CUDA_SM90 EF_CUDA_VIRTUAL_SM(EF_CUDA_SM90)"
	.elftype	@"ET_EXEC"


//--------------------- .nv.info                  --------------------------
	.section	.nv.info,"",@"SHT_CUDA_INFO"
	.align	4


	//----- nvinfo : EIATTR_REGCOUNT
	.align		4
        /*0000*/ 	.byte	0x04, 0x2f
        /*0002*/ 	.short	(.L_1 - .L_0)
	.align		4
.L_0:
        /*0004*/ 	.word	index@(triton_poi_fused_convolution_30)
        /*0008*/ 	.word	0x0000000c


	//----- nvinfo : EIATTR_MIN_STACK_SIZE
	.align		4
.L_1:
        /*000c*/ 	.byte	0x04, 0x12
        /*000e*/ 	.short	(.L_3 - .L_2)
	.align		4
.L_2:
        /*0010*/ 	.word	index@(triton_poi_fused_convolution_30)
        /*0014*/ 	.word	0x00000000


	//----- nvinfo : EIATTR_FRAME_SIZE
	.align		4
.L_3:
        /*0018*/ 	.byte	0x04, 0x11
        /*001a*/ 	.short	(.L_5 - .L_4)
	.align		4
.L_4:
        /*001c*/ 	.word	index@(triton_poi_fused_convolution_30)
        /*0020*/ 	.word	0x00000000


	//----- nvinfo : EIATTR_MIN_STACK_SIZE
	.align		4
.L_5:
        /*0024*/ 	.byte	0x04, 0x12
        /*0026*/ 	.short	(.L_7 - .L_6)
	.align		4
.L_6:
        /*0028*/ 	.word	index@(triton_poi_fused_convolution_30)
        /*002c*/ 	.word	0x00000000
.L_7:


//--------------------- .nv.info.triton_poi_fused_convolution_30 --------------------------
	.section	.nv.info.triton_poi_fused_convolution_30,"",@"SHT_CUDA_INFO"
	.sectionflags	@""
	.align	4


	//----- nvinfo : EIATTR_CUDA_API_VERSION
	.align		4
        /*0000*/ 	.byte	0x04, 0x37
        /*0002*/ 	.short	(.L_9 - .L_8)
.L_8:
        /*0004*/ 	.word	0x0000007c


	//----- nvinfo : EIATTR_KPARAM_INFO
	.align		4
.L_9:
        /*0008*/ 	.byte	0x04, 0x17
        /*000a*/ 	.short	(.L_11 - .L_10)
.L_10:
        /*000c*/ 	.word	0x00000000
        /*0010*/ 	.short	0x0002
        /*0012*/ 	.short	0x0010
        /*0014*/ 	.byte	0x00, 0xf0, 0x11, 0x00


	//----- nvinfo : EIATTR_KPARAM_INFO
	.align		4
.L_11:
        /*0018*/ 	.byte	0x04, 0x17
        /*001a*/ 	.short	(.L_13 - .L_12)
.L_12:
        /*001c*/ 	.word	0x00000000
        /*0020*/ 	.short	0x0001
        /*0022*/ 	.short	0x0008
        /*0024*/ 	.byte	0x00, 0xf4, 0x21, 0x00


	//----- nvinfo : EIATTR_KPARAM_INFO
	.align		4
.L_13:
        /*0028*/ 	.byte	0x04, 0x17
        /*002a*/ 	.short	(.L_15 - .L_14)
.L_14:
        /*002c*/ 	.word	0x00000000
        /*0030*/ 	.short	0x0000
        /*0032*/ 	.short	0x0000
        /*0034*/ 	.byte	0x00, 0xf4, 0x21, 0x00


	//----- nvinfo : EIATTR_SPARSE_MMA_MASK
	.align		4
.L_15:
        /*0038*/ 	.byte	0x03, 0x50
        /*003a*/ 	.short	0x0000


	//----- nvinfo : EIATTR_MAXREG_COUNT
	.align		4
        /*003c*/ 	.byte	0x03, 0x1b
        /*003e*/ 	.short	0x00ff


	//----- nvinfo : EIATTR_EXIT_INSTR_OFFSETS
	.align		4
        /*0040*/ 	.byte	0x04, 0x1c
        /*0042*/ 	.short	(.L_17 - .L_16)


	//   ....[0]....
.L_16:
        /*0044*/ 	.word	0x00000160


	//   ....[1]....
        /*0048*/ 	.word	0x00000180


	//----- nvinfo : EIATTR_REQNTID
	.align		4
.L_17:
        /*004c*/ 	.byte	0x04, 0x10
        /*004e*/ 	.short	(.L_19 - .L_18)
.L_18:
        /*0050*/ 	.word	0x00000080
        /*0054*/ 	.word	0x00000001
        /*0058*/ 	.word	0x00000001


	//----- nvinfo : EIATTR_CBANK_PARAM_SIZE
	.align		4
.L_19:
        /*005c*/ 	.byte	0x03, 0x19
        /*005e*/ 	.short	0x0014


	//----- nvinfo : EIATTR_PARAM_CBANK
	.align		4
        /*0060*/ 	.byte	0x04, 0x0a
        /*0062*/ 	.short	(.L_21 - .L_20)
	.align		4
.L_20:
        /*0064*/ 	.word	index@(.nv.constant0.triton_poi_fused_convolution_30)
        /*0068*/ 	.short	0x0210
        /*006a*/ 	.short	0x0014


	//----- nvinfo : EIATTR_SW_WAR
	.align		4
.L_21:
        /*006c*/ 	.byte	0x04, 0x36
        /*006e*/ 	.short	(.L_23 - .L_22)
.L_22:
        /*0070*/ 	.word	0x00000008
.L_23:


//--------------------- .nv.callgraph             --------------------------
	.section	.nv.callgraph,"",@"SHT_CUDA_CALLGRAPH"
	.align	4
	.sectionentsize	8
	.align		4
        /*0000*/ 	.word	0x00000000
	.align		4
        /*0004*/ 	.word	0xffffffff
	.align		4
        /*0008*/ 	.word	0x00000000
	.align		4
        /*000c*/ 	.word	0xfffffffe
	.align		4
        /*0010*/ 	.word	0x00000000
	.align		4
        /*0014*/ 	.word	0xfffffffd
	.align		4
        /*0018*/ 	.word	0x00000000
	.align		4
        /*001c*/ 	.word	0xfffffffc


//--------------------- .text.triton_poi_fused_convolution_30 --------------------------
	.section	.text.triton_poi_fused_convolution_30,"ax",@progbits
	.align	128
        .global         triton_poi_fused_convolution_30
        .type           triton_poi_fused_convolution_30,@function
        .size           triton_poi_fused_convolution_30,(.L_x_1 - triton_poi_fused_convolution_30)
        .other          triton_poi_fused_convolution_30,@"STO_CUDA_ENTRY STV_DEFAULT"
triton_poi_fused_convolution_30:
.text.triton_poi_fused_convolution_30:
[----:B------:R-:W0:Y:S02]  /*0000*/  LDC R1, c[0x0][0x28] ;  /* 0x00000a00ff017b82 */ /* 0x000e240000000800 */
[----:B------:R-:W1:Y:S01]  /*0010*/  S2R R0, SR_TID.X ;  /* 0x0000000000007919 */ /* 0x000e620000002100 */
[----:B------:R-:W2:Y:S01]  /*0020*/  LDC.64 R2, c[0x0][0x210] ;  /* 0x00008400ff027b82 */ /* 0x000ea20000000a00 */
[----:B------:R-:W-:Y:S01]  /*0030*/  ULDC.64 UR4, c[0x0][0x208] ;  /* 0x0000820000047ab9 */ /* 0x000fe20000000a00 */
[----:B------:R-:W3:Y:S06]  /*0040*/  S2R R7, SR_CTAID.X ;  /* 0x0000000000077919 */ /* 0x000eec0000002500 */
[----:B------:R-:W4:Y:S01]  /*0050*/  LDC.64 R4, c[0x0][0x218] ;  /* 0x00008600ff047b82 */ /* 0x000f220000000a00 */
[----:B-1----:R-:W-:-:S05]  /*0060*/  LOP3.LUT R0, R0, 0x7f, RZ, 0xc0, !PT ;  /* 0x0000007f00007812 */ /* 0x002fca00078ec0ff */
[----:B---3--:R-:W-:-:S04]  /*0070*/  IMAD R7, R7, 0x80, R0 ;  /* 0x0000008007077824 */ /* 0x008fc800078e0200 */
[C---:B------:R-:W-:Y:S01]  /*0080*/  IMAD.HI R0, R7.reuse, 0x38e38e39, RZ ;  /* 0x38e38e3907007827 */ /* 0x040fe200078e02ff */
[----:B------:R-:W-:-:S03]  /*0090*/  ISETP.GE.AND P0, PT, R7, 0x240, PT ;  /* 0x000002400700780c */ /* 0x000fc60003f06270 */
[----:B--2---:R-:W-:Y:S01]  /*00a0*/  IMAD.WIDE R2, R7, 0x4, R2 ;  /* 0x0000000407027825 */ /* 0x004fe200078e0202 */
[----:B------:R-:W-:-:S03]  /*00b0*/  SHF.R.U32.HI R9, RZ, 0x1f, R0 ;  /* 0x0000001fff097819 */ /* 0x000fc60000011600 */
[----:B------:R-:W-:Y:S01]  /*00c0*/  IMAD.MOV.U32 R7, RZ, RZ, RZ ;  /* 0x000000ffff077224 */ /* 0x000fe200078e00ff */
[----:B------:R-:W-:-:S04]  /*00d0*/  LEA.HI.SX32 R9, R0, R9, 0x1d ;  /* 0x0000000900097211 */ /* 0x000fc800078feaff */
[----:B------:R-:W-:-:S04]  /*00e0*/  LEA.HI R0, R9, R9, RZ, 0x2 ;  /* 0x0000000909007211 */ /* 0x000fc800078f10ff */
[----:B------:R-:W-:-:S05]  /*00f0*/  LOP3.LUT R0, R0, 0xfffffffc, RZ, 0xc0, !PT ;  /* 0xfffffffc00007812 */ /* 0x000fca00078ec0ff */
[----:B------:R-:W-:Y:S01]  /*0100*/  IMAD.IADD R9, R9, 0x1, -R0 ;  /* 0x0000000109097824 */ /* 0x000fe200078e0a00 */
[----:B------:R-:W-:-:S03]  /*0110*/  HFMA2.MMA R0, -RZ, RZ, 0, 0 ;  /* 0x00000000ff007435 */ /* 0x000fc600000001ff */
[----:B----4-:R-:W-:-:S05]  /*0120*/  IMAD.WIDE R4, R9, 0x4, R4 ;  /* 0x0000000409047825 */ /* 0x010fca00078e0204 */
[----:B------:R-:W2:Y:S04]  /*0130*/  @!P0 LDG.E.EL R7, desc[UR4][R4.64] ;  /* 0x0000000404078981 */ /* 0x000ea8000c2e1900 */
[----:B------:R-:W2:Y:S02]  /*0140*/  @!P0 LDG.E R0, desc[UR4][R2.64] ;  /* 0x0000000402008981 */ /* 0x000ea4000c1e1900 */
[----:B--2---:R-:W-:Y:S01]  /*0150*/  FADD R7, R7, R0 ;  /* 0x0000000007077221 */ /* 0x004fe20000000000 */
[----:B------:R-:W-:Y:S06]  /*0160*/  @P0 EXIT ;  /* 0x000000000000094d */ /* 0x000fec0003800000 */
[----:B------:R-:W-:Y:S01]  /*0170*/  STG.E desc[UR4][R2.64], R7 ;  /* 0x0000000702007986 */ /* 0x000fe2000c101904 */
[----:B------:R-:W-:Y:S05]  /*0180*/  EXIT ;  /* 0x000000000000794d */ /* 0x000fea0003800000 */
.L_x_0:
[----:B------:R-:W-:-:S00]  /*0190*/  BRA `(.L_x_0) ;  /* 0xfffffffc00fc7947 */ /* 0x000fc0000383ffff */
[----:B------:R-:W-:-:S00]  /*01a0*/  NOP ;  /* 0x0000000000007918 */ /* 0x000fc00000000000 */
        /* <DEDUP_REMOVED lines=13> */
.L_x_1:


//--------------------- .nv.constant0.triton_poi_fused_convolution_30 --------------------------
	.section	.nv.constant0.triton_poi_fused_convolution_30,"a",@progbits
	.sectionflags	@""
	.align	4
.nv.constant0.triton_poi_fused_convolution_30:
	.zero		548
